//
// Generated by NVIDIA NVVM Compiler
//
// Compiler Build ID: CL-36424714
// Cuda compilation tools, release 13.0, V13.0.88
// Based on NVVM 20.0.0
//

.version 9.0
.target sm_100
.address_size 64

	// .globl	_Z11addRoundKeyPhS_
.const .align 1 .b8 sBox[256];
// _ZZ9shiftRowsPhE4temp has been demoted
// _ZZ10mixColumnsPhE4temp has been demoted

.visible .entry _Z11addRoundKeyPhS_(
	.param .u64 .ptr .align 1 _Z11addRoundKeyPhS__param_0,
	.param .u64 .ptr .align 1 _Z11addRoundKeyPhS__param_1
)
{
	.reg .b16 	%rs<4>;
	.reg .b32 	%r<5>;
	.reg .b64 	%rd<8>;

	ld.param.u64 	%rd1, [_Z11addRoundKeyPhS__param_0];
	ld.param.u64 	%rd2, [_Z11addRoundKeyPhS__param_1];
	cvta.to.global.u64 	%rd3, %rd1;
	cvta.to.global.u64 	%rd4, %rd2;
	mov.u32 	%r1, %tid.x;
	mov.u32 	%r2, %ntid.x;
	mov.u32 	%r3, %ctaid.x;
	mad.lo.s32 	%r4, %r2, %r3, %r1;
	cvt.s64.s32 	%rd5, %r4;
	add.s64 	%rd6, %rd4, %rd5;
	ld.global.u8 	%rs1, [%rd6];
	add.s64 	%rd7, %rd3, %rd5;
	ld.global.u8 	%rs2, [%rd7];
	xor.b16  	%rs3, %rs2, %rs1;
	st.global.u8 	[%rd7], %rs3;
	ret;

}
	// .globl	_Z8subBytesPh
.visible .entry _Z8subBytesPh(
	.param .u64 .ptr .align 1 _Z8subBytesPh_param_0
)
{
	.reg .b16 	%rs<2>;
	.reg .b32 	%r<5>;
	.reg .b64 	%rd<8>;

	ld.param.u64 	%rd1, [_Z8subBytesPh_param_0];
	cvta.to.global.u64 	%rd2, %rd1;
	mov.u32 	%r1, %tid.x;
	mov.u32 	%r2, %ntid.x;
	mov.u32 	%r3, %ctaid.x;
	mad.lo.s32 	%r4, %r2, %r3, %r1;
	cvt.s64.s32 	%rd3, %r4;
	add.s64 	%rd4, %rd2, %rd3;
	ld.global.u8 	%rd5, [%rd4];
	mov.u64 	%rd6, sBox;
	add.s64 	%rd7, %rd6, %rd5;
	ld.const.u8 	%rs1, [%rd7];
	st.global.u8 	[%rd4], %rs1;
	ret;

}
	// .globl	_Z9shiftRowsPh
.visible .entry _Z9shiftRowsPh(
	.param .u64 .ptr .align 1 _Z9shiftRowsPh_param_0
)
{
	.reg .pred 	%p<2>;
	.reg .b16 	%rs<3>;
	.reg .b32 	%r<10>;
	.reg .b64 	%rd<5>;
	// demoted variable
	.shared .align 1 .b8 _ZZ9shiftRowsPhE4temp[16];
	ld.param.u64 	%rd2, [_Z9shiftRowsPh_param_0];
	cvta.to.global.u64 	%rd3, %rd2;
	mov.u32 	%r1, %tid.x;
	shl.b32 	%r2, %r1, 2;
	and.b32  	%r3, %r2, 12;
	shr.u32 	%r4, %r1, 2;
	add.s32 	%r5, %r3, %r4;
	cvt.u64.u32 	%rd4, %r1;
	add.s64 	%rd1, %rd3, %rd4;
	ld.global.u8 	%rs1, [%rd1];
	mov.u32 	%r6, _ZZ9shiftRowsPhE4temp;
	add.s32 	%r7, %r6, %r5;
	st.shared.u8 	[%r7], %rs1;
	bar.sync 	0;
	setp.gt.u32 	%p1, %r1, 15;
	@%p1 bra 	$L__BB2_2;
	add.s32 	%r9, %r6, %r1;
	ld.shared.u8 	%rs2, [%r9];
	st.global.u8 	[%rd1], %rs2;
$L__BB2_2:
	ret;

}
	// .globl	_Z10mixColumnsPh
.visible .entry _Z10mixColumnsPh(
	.param .u64 .ptr .align 1 _Z10mixColumnsPh_param_0
)
{
	.reg .pred 	%p<7>;
	.reg .b16 	%rs<34>;
	.reg .b32 	%r<7>;
	.reg .b64 	%rd<7>;
	// demoted variable
	.shared .align 1 .b8 _ZZ10mixColumnsPhE4temp[16];
	ld.param.u64 	%rd2, [_Z10mixColumnsPh_param_0];
	cvta.to.global.u64 	%rd1, %rd2;
	mov.u32 	%r1, %tid.x;
	setp.gt.u32 	%p1, %r1, 3;
	@%p1 bra 	$L__BB3_2;
	shl.b32 	%r2, %r1, 2;
	cvt.u64.u32 	%rd3, %r2;
	add.s64 	%rd4, %rd1, %rd3;
	ld.global.s8 	%rs1, [%rd4];
	shl.b16 	%rs2, %rs1, 1;
	xor.b16  	%rs3, %rs2, 27;
	setp.lt.s16 	%p2, %rs1, 0;
	selp.b16 	%rs4, %rs3, %rs2, %p2;
	ld.global.s8 	%rs5, [%rd4+1];
	shl.b16 	%rs6, %rs5, 1;
	xor.b16  	%rs7, %rs6, 27;
	setp.lt.s16 	%p3, %rs5, 0;
	selp.b16 	%rs8, %rs7, %rs6, %p3;
	xor.b16  	%rs9, %rs8, %rs5;
	ld.global.s8 	%rs10, [%rd4+2];
	ld.global.s8 	%rs11, [%rd4+3];
	xor.b16  	%rs12, %rs11, %rs9;
	xor.b16  	%rs13, %rs12, %rs10;
	xor.b16  	%rs14, %rs13, %rs4;
	mov.u32 	%r3, _ZZ10mixColumnsPhE4temp;
	add.s32 	%r4, %r3, %r2;
	st.shared.u8 	[%r4], %rs14;
	shl.b16 	%rs15, %rs10, 1;
	xor.b16  	%rs16, %rs15, 27;
	setp.lt.s16 	%p4, %rs10, 0;
	selp.b16 	%rs17, %rs16, %rs15, %p4;
	xor.b16  	%rs18, %rs17, %rs10;
	xor.b16  	%rs19, %rs11, %rs18;
	xor.b16  	%rs20, %rs19, %rs1;
	xor.b16  	%rs21, %rs20, %rs8;
	st.shared.u8 	[%r4+1], %rs21;
	shl.b16 	%rs22, %rs11, 1;
	xor.b16  	%rs23, %rs22, 27;
	setp.lt.s16 	%p5, %rs11, 0;
	selp.b16 	%rs24, %rs23, %rs22, %p5;
	xor.b16  	%rs25, %rs24, %rs11;
	xor.b16  	%rs26, %rs1, %rs25;
	xor.b16  	%rs27, %rs26, %rs5;
	xor.b16  	%rs28, %rs27, %rs17;
	st.shared.u8 	[%r4+2], %rs28;
	xor.b16  	%rs29, %rs4, %rs1;
	xor.b16  	%rs30, %rs10, %rs29;
	xor.b16  	%rs31, %rs30, %rs5;
	xor.b16  	%rs32, %rs31, %rs24;
	st.shared.u8 	[%r4+3], %rs32;
$L__BB3_2:
	bar.sync 	0;
	setp.gt.u32 	%p6, %r1, 15;
	@%p6 bra 	$L__BB3_4;
	mov.u32 	%r5, _ZZ10mixColumnsPhE4temp;
	add.s32 	%r6, %r5, %r1;
	ld.shared.u8 	%rs33, [%r6];
	cvt.u64.u32 	%rd5, %r1;
	add.s64 	%rd6, %rd1, %rd5;
	st.global.u8 	[%rd6], %rs33;
$L__BB3_4:
	ret;

}


// ===== COMPILED SASS (sm_100) =====

	.target	sm_100

	.elftype	@"ET_EXEC"


//--------------------- .note.nv.tkinfo           --------------------------
	.section	.note.nv.tkinfo,"",@"SHT_NOTE"
	.sectionflags	@"SHF_NOTE_NV_TKINFO"
	.tkinfo
        /*0018*/ 	.word	0x00000002
        /*0030*/ 	.string	""
        /*0030*/ 	.string	"ptxas"
        /*0030*/ 	.string	"Cuda compilation tools, release 13.0, V13.0.88"
        /*0030*/ 	.string	"Build cuda_13.0.r13.0/compiler.36424714_0"
        /*0030*/ 	.string	"-arch sm_100 -m 64 "



//--------------------- .note.nv.cuinfo           --------------------------
	.section	.note.nv.cuinfo,"",@"SHT_NOTE"
	.sectionflags	@"SHF_NOTE_NV_CUINFO"
        /*0018*/ 	.short	0x0002
        /*001a*/ 	.short	0x0064
        /*001c*/ 	.short	0x0082
	.zero		2


//--------------------- .nv.info                  --------------------------
	.section	.nv.info,"",@"SHT_CUDA_INFO"
	.align	4


	//----- nvinfo : EIATTR_REGCOUNT
	.align		4
        /*0000*/ 	.byte	0x04, 0x2f
        /*0002*/ 	.short	(.L_2 - .L_1)
	.align		4
.L_1:
        /*0004*/ 	.word	index@(_Z11addRoundKeyPhS_)
        /*0008*/ 	.word	0x0000000a


	//----- nvinfo : EIATTR_FRAME_SIZE
	.align		4
.L_2:
        /*000c*/ 	.byte	0x04, 0x11
        /*000e*/ 	.short	(.L_4 - .L_3)
	.align		4
.L_3:
        /*0010*/ 	.word	index@(_Z11addRoundKeyPhS_)
        /*0014*/ 	.word	0x00000000


	//----- nvinfo : EIATTR_REGCOUNT
	.align		4
.L_4:
        /*0018*/ 	.byte	0x04, 0x2f
        /*001a*/ 	.short	(.L_6 - .L_5)
	.align		4
.L_5:
        /*001c*/ 	.word	index@(_Z8subBytesPh)
        /*0020*/ 	.word	0x00000008


	//----- nvinfo : EIATTR_FRAME_SIZE
	.align		4
.L_6:
        /*0024*/ 	.byte	0x04, 0x11
        /*0026*/ 	.short	(.L_8 - .L_7)
	.align		4
.L_7:
        /*0028*/ 	.word	index@(_Z8subBytesPh)
        /*002c*/ 	.word	0x00000000


	//----- nvinfo : EIATTR_REGCOUNT
	.align		4
.L_8:
        /*0030*/ 	.byte	0x04, 0x2f
        /*0032*/ 	.short	(.L_10 - .L_9)
	.align		4
.L_9:
        /*0034*/ 	.word	index@(_Z9shiftRowsPh)
        /*0038*/ 	.word	0x0000000a


	//----- nvinfo : EIATTR_FRAME_SIZE
	.align		4
.L_10:
        /*003c*/ 	.byte	0x04, 0x11
        /*003e*/ 	.short	(.L_12 - .L_11)
	.align		4
.L_11:
        /*0040*/ 	.word	index@(_Z9shiftRowsPh)
        /*0044*/ 	.word	0x00000000


	//----- nvinfo : EIATTR_REGCOUNT
	.align		4
.L_12:
        /*0048*/ 	.byte	0x04, 0x2f
        /*004a*/ 	.short	(.L_14 - .L_13)
	.align		4
.L_13:
        /*004c*/ 	.word	index@(_Z10mixColumnsPh)
        /*0050*/ 	.word	0x00000012


	//----- nvinfo : EIATTR_FRAME_SIZE
	.align		4
.L_14:
        /*0054*/ 	.byte	0x04, 0x11
        /*0056*/ 	.short	(.L_16 - .L_15)
	.align		4
.L_15:
        /*0058*/ 	.word	index@(_Z10mixColumnsPh)
        /*005c*/ 	.word	0x00000000


	//----- nvinfo : EIATTR_MIN_STACK_SIZE
	.align		4
.L_16:
        /*0060*/ 	.byte	0x04, 0x12
        /*0062*/ 	.short	(.L_18 - .L_17)
	.align		4
.L_17:
        /*0064*/ 	.word	index@(_Z10mixColumnsPh)
        /*0068*/ 	.word	0x00000000


	//----- nvinfo : EIATTR_MIN_STACK_SIZE
	.align		4
.L_18:
        /*006c*/ 	.byte	0x04, 0x12
        /*006e*/ 	.short	(.L_20 - .L_19)
	.align		4
.L_19:
        /*0070*/ 	.word	index@(_Z9shiftRowsPh)
        /*0074*/ 	.word	0x00000000


	//----- nvinfo : EIATTR_MIN_STACK_SIZE
	.align		4
.L_20:
        /*0078*/ 	.byte	0x04, 0x12
        /*007a*/ 	.short	(.L_22 - .L_21)
	.align		4
.L_21:
        /*007c*/ 	.word	index@(_Z8subBytesPh)
        /*0080*/ 	.word	0x00000000


	//----- nvinfo : EIATTR_MIN_STACK_SIZE
	.align		4
.L_22:
        /*0084*/ 	.byte	0x04, 0x12
        /*0086*/ 	.short	(.L_24 - .L_23)
	.align		4
.L_23:
        /*0088*/ 	.word	index@(_Z11addRoundKeyPhS_)
        /*008c*/ 	.word	0x00000000
.L_24:


//--------------------- .nv.compat                --------------------------
	.section	.nv.compat,"",@"SHT_CUDA_COMPAT_INFO"
	.align	4
        /*0000*/ 	.byte	0x02, 0x09, 0x00, 0x00, 0x02, 0x02, 0x01, 0x00, 0x02, 0x05, 0x05, 0x00, 0x03, 0x07, 0x01, 0x01
        /*0010*/ 	.byte	0x02, 0x03, 0x00, 0x00, 0x02, 0x06, 0x01, 0x00, 0x04, 0x0b, 0x08, 0x00, 0x09, 0x00, 0x00, 0x00
        /*0020*/ 	.byte	0x00, 0x00, 0x00, 0x00


//--------------------- .nv.info._Z10mixColumnsPh --------------------------
	.section	.nv.info._Z10mixColumnsPh,"",@"SHT_CUDA_INFO"
	.sectionflags	@""
	.align	4


	//----- nvinfo : EIATTR_CUDA_API_VERSION
	.align		4
        /*0000*/ 	.byte	0x04, 0x37
        /*0002*/ 	.short	(.L_26 - .L_25)
.L_25:
        /*0004*/ 	.word	0x00000082


	//----- nvinfo : EIATTR_KPARAM_INFO
	.align		4
.L_26:
        /*0008*/ 	.byte	0x04, 0x17
        /*000a*/ 	.short	(.L_28 - .L_27)
.L_27:
        /*000c*/ 	.word	0x00000000
        /*0010*/ 	.short	0x0000
        /*0012*/ 	.short	0x0000
        /*0014*/ 	.byte	0x00, 0xf5, 0x21, 0x00


	//----- nvinfo : EIATTR_SPARSE_MMA_MASK
	.align		4
.L_28:
        /*0018*/ 	.byte	0x03, 0x50
        /*001a*/ 	.short	0x0000


	//----- nvinfo : EIATTR_MAXREG_COUNT
	.align		4
        /*001c*/ 	.byte	0x03, 0x1b
        /*001e*/ 	.short	0x00ff


	//----- nvinfo : EIATTR_NUM_BARRIERS
	.align		4
        /*0020*/ 	.byte	0x02, 0x4c
        /*0022*/ 	.byte	0x01
	.zero		1


	//----- nvinfo : EIATTR_MERCURY_ISA_VERSION
	.align		4
        /*0024*/ 	.byte	0x03, 0x5f
        /*0026*/ 	.short	0x0101


	//----- nvinfo : EIATTR_VRC_CTA_INIT_COUNT
	.align		4
        /*0028*/ 	.byte	0x02, 0x4a
	.zero		1
	.zero		1


	//----- nvinfo : EIATTR_EXIT_INSTR_OFFSETS
	.align		4
        /*002c*/ 	.byte	0x04, 0x1c
        /*002e*/ 	.short	(.L_30 - .L_29)


	//   ....[0]....
.L_29:
        /*0030*/ 	.word	0x00000300


	//   ....[1]....
        /*0034*/ 	.word	0x00000390


	//----- nvinfo : EIATTR_CRS_STACK_SIZE
	.align		4
.L_30:
        /*0038*/ 	.byte	0x04, 0x1e
        /*003a*/ 	.short	(.L_32 - .L_31)
.L_31:
        /*003c*/ 	.word	0x00000000


	//----- nvinfo : EIATTR_CBANK_PARAM_SIZE
	.align		4
.L_32:
        /*0040*/ 	.byte	0x03, 0x19
        /*0042*/ 	.short	0x0008


	//----- nvinfo : EIATTR_PARAM_CBANK
	.align		4
        /*0044*/ 	.byte	0x04, 0x0a
        /*0046*/ 	.short	(.L_34 - .L_33)
	.align		4
.L_33:
        /*0048*/ 	.word	index@(.nv.constant0._Z10mixColumnsPh)
        /*004c*/ 	.short	0x0380
        /*004e*/ 	.short	0x0008


	//----- nvinfo : EIATTR_SW_WAR
	.align		4
.L_34:
        /*0050*/ 	.byte	0x04, 0x36
        /*0052*/ 	.short	(.L_36 - .L_35)
.L_35:
        /*0054*/ 	.word	0x00000008
.L_36:


//--------------------- .nv.info._Z9shiftRowsPh   --------------------------
	.section	.nv.info._Z9shiftRowsPh,"",@"SHT_CUDA_INFO"
	.sectionflags	@""
	.align	4


	//----- nvinfo : EIATTR_CUDA_API_VERSION
	.align		4
        /*0000*/ 	.byte	0x04, 0x37
        /*0002*/ 	.short	(.L_38 - .L_37)
.L_37:
        /*0004*/ 	.word	0x00000082


	//----- nvinfo : EIATTR_KPARAM_INFO
	.align		4
.L_38:
        /*0008*/ 	.byte	0x04, 0x17
        /*000a*/ 	.short	(.L_40 - .L_39)
.L_39:
        /*000c*/ 	.word	0x00000000
        /*0010*/ 	.short	0x0000
        /*0012*/ 	.short	0x0000
        /*0014*/ 	.byte	0x00, 0xf5, 0x21, 0x00


	//----- nvinfo : EIATTR_SPARSE_MMA_MASK
	.align		4
.L_40:
        /*0018*/ 	.byte	0x03, 0x50
        /*001a*/ 	.short	0x0000


	//----- nvinfo : EIATTR_MAXREG_COUNT
	.align		4
        /*001c*/ 	.byte	0x03, 0x1b
        /*001e*/ 	.short	0x00ff


	//----- nvinfo : EIATTR_NUM_BARRIERS
	.align		4
        /*0020*/ 	.byte	0x02, 0x4c
        /*0022*/ 	.byte	0x01
	.zero		1


	//----- nvinfo : EIATTR_MERCURY_ISA_VERSION
	.align		4
        /*0024*/ 	.byte	0x03, 0x5f
        /*0026*/ 	.short	0x0101


	//----- nvinfo : EIATTR_VRC_CTA_INIT_COUNT
	.align		4
        /*0028*/ 	.byte	0x02, 0x4a
	.zero		1
	.zero		1


	//----- nvinfo : EIATTR_EXIT_INSTR_OFFSETS
	.align		4
        /*002c*/ 	.byte	0x04, 0x1c
        /*002e*/ 	.short	(.L_42 - .L_41)


	//   ....[0]....
.L_41:
        /*0030*/ 	.word	0x00000100


	//   ....[1]....
        /*0034*/ 	.word	0x00000130


	//----- nvinfo : EIATTR_CBANK_PARAM_SIZE
	.align		4
.L_42:
        /*0038*/ 	.byte	0x03, 0x19
        /*003a*/ 	.short	0x0008


	//----- nvinfo : EIATTR_PARAM_CBANK
	.align		4
        /*003c*/ 	.byte	0x04, 0x0a
        /*003e*/ 	.short	(.L_44 - .L_43)
	.align		4
.L_43:
        /*0040*/ 	.word	index@(.nv.constant0._Z9shiftRowsPh)
        /*0044*/ 	.short	0x0380
        /*0046*/ 	.short	0x0008


	//----- nvinfo : EIATTR_SW_WAR
	.align		4
.L_44:
        /*0048*/ 	.byte	0x04, 0x36
        /*004a*/ 	.short	(.L_46 - .L_45)
.L_45:
        /*004c*/ 	.word	0x00000008
.L_46:


//--------------------- .nv.info._Z8subBytesPh    --------------------------
	.section	.nv.info._Z8subBytesPh,"",@"SHT_CUDA_INFO"
	.sectionflags	@""
	.align	4


	//----- nvinfo : EIATTR_CUDA_API_VERSION
	.align		4
        /*0000*/ 	.byte	0x04, 0x37
        /*0002*/ 	.short	(.L_48 - .L_47)
.L_47:
        /*0004*/ 	.word	0x00000082


	//----- nvinfo : EIATTR_KPARAM_INFO
	.align		4
.L_48:
        /*0008*/ 	.byte	0x04, 0x17
        /*000a*/ 	.short	(.L_50 - .L_49)
.L_49:
        /*000c*/ 	.word	0x00000000
        /*0010*/ 	.short	0x0000
        /*0012*/ 	.short	0x0000
        /*0014*/ 	.byte	0x00, 0xf5, 0x21, 0x00


	//----- nvinfo : EIATTR_SPARSE_MMA_MASK
	.align		4
.L_50:
        /*0018*/ 	.byte	0x03, 0x50
        /*001a*/ 	.short	0x0000


	//----- nvinfo : EIATTR_MAXREG_COUNT
	.align		4
        /*001c*/ 	.byte	0x03, 0x1b
        /*001e*/ 	.short	0x00ff


	//----- nvinfo : EIATTR_MERCURY_ISA_VERSION
	.align		4
        /*0020*/ 	.byte	0x03, 0x5f
        /*0022*/ 	.short	0x0101


	//----- nvinfo : EIATTR_VRC_CTA_INIT_COUNT
	.align		4
        /*0024*/ 	.byte	0x02, 0x4a
	.zero		1
	.zero		1


	//----- nvinfo : EIATTR_EXIT_INSTR_OFFSETS
	.align		4
        /*0028*/ 	.byte	0x04, 0x1c
        /*002a*/ 	.short	(.L_52 - .L_51)


	//   ....[0]....
.L_51:
        /*002c*/ 	.word	0x000000c0


	//----- nvinfo : EIATTR_CBANK_PARAM_SIZE
	.align		4
.L_52:
        /*0030*/ 	.byte	0x03, 0x19
        /*0032*/ 	.short	0x0008


	//----- nvinfo : EIATTR_PARAM_CBANK
	.align		4
        /*0034*/ 	.byte	0x04, 0x0a
        /*0036*/ 	.short	(.L_54 - .L_53)
	.align		4
.L_53:
        /*0038*/ 	.word	index@(.nv.constant0._Z8subBytesPh)
        /*003c*/ 	.short	0x0380
        /*003e*/ 	.short	0x0008


	//----- nvinfo : EIATTR_SW_WAR
	.align		4
.L_54:
        /*0040*/ 	.byte	0x04, 0x36
        /*0042*/ 	.short	(.L_56 - .L_55)
.L_55:
        /*0044*/ 	.word	0x00000008
.L_56:


//--------------------- .nv.info._Z11addRoundKeyPhS_ --------------------------
	.section	.nv.info._Z11addRoundKeyPhS_,"",@"SHT_CUDA_INFO"
	.sectionflags	@""
	.align	4


	//----- nvinfo : EIATTR_CUDA_API_VERSION
	.align		4
        /*0000*/ 	.byte	0x04, 0x37
        /*0002*/ 	.short	(.L_58 - .L_57)
.L_57:
        /*0004*/ 	.word	0x00000082


	//----- nvinfo : EIATTR_KPARAM_INFO
	.align		4
.L_58:
        /*0008*/ 	.byte	0x04, 0x17
        /*000a*/ 	.short	(.L_60 - .L_59)
.L_59:
        /*000c*/ 	.word	0x00000000
        /*0010*/ 	.short	0x0001
        /*0012*/ 	.short	0x0008
        /*0014*/ 	.byte	0x00, 0xf5, 0x21, 0x00


	//----- nvinfo : EIATTR_KPARAM_INFO
	.align		4
.L_60:
        /*0018*/ 	.byte	0x04, 0x17
        /*001a*/ 	.short	(.L_62 - .L_61)
.L_61:
        /*001c*/ 	.word	0x00000000
        /*0020*/ 	.short	0x0000
        /*0022*/ 	.short	0x0000
        /*0024*/ 	.byte	0x00, 0xf5, 0x21, 0x00


	//----- nvinfo : EIATTR_SPARSE_MMA_MASK
	.align		4
.L_62:
        /*0028*/ 	.byte	0x03, 0x50
        /*002a*/ 	.short	0x0000


	//----- nvinfo : EIATTR_MAXREG_COUNT
	.align		4
        /*002c*/ 	.byte	0x03, 0x1b
        /*002e*/ 	.short	0x00ff


	//----- nvinfo : EIATTR_MERCURY_ISA_VERSION
	.align		4
        /*0030*/ 	.byte	0x03, 0x5f
        /*0032*/ 	.short	0x0101


	//----- nvinfo : EIATTR_VRC_CTA_INIT_COUNT
	.align		4
        /*0034*/ 	.byte	0x02, 0x4a
	.zero		1
	.zero		1


	//----- nvinfo : EIATTR_EXIT_INSTR_OFFSETS
	.align		4
        /*0038*/ 	.byte	0x04, 0x1c
        /*003a*/ 	.short	(.L_64 - .L_63)


	//   ....[0]....
.L_63:
        /*003c*/ 	.word	0x00000100


	//----- nvinfo : EIATTR_CBANK_PARAM_SIZE
	.align		4
.L_64:
        /*0040*/ 	.byte	0x03, 0x19
        /*0042*/ 	.short	0x0010


	//----- nvinfo : EIATTR_PARAM_CBANK
	.align		4
        /*0044*/ 	.byte	0x04, 0x0a
        /*0046*/ 	.short	(.L_66 - .L_65)
	.align		4
.L_65:
        /*0048*/ 	.word	index@(.nv.constant0._Z11addRoundKeyPhS_)
        /*004c*/ 	.short	0x0380
        /*004e*/ 	.short	0x0010


	//----- nvinfo : EIATTR_SW_WAR
	.align		4
.L_66:
        /*0050*/ 	.byte	0x04, 0x36
        /*0052*/ 	.short	(.L_68 - .L_67)
.L_67:
        /*0054*/ 	.word	0x00000008
.L_68:


//--------------------- .nv.callgraph             --------------------------
	.section	.nv.callgraph,"",@"SHT_CUDA_CALLGRAPH"
	.align	4
	.sectionentsize	8
	.align		4
        /*0000*/ 	.word	0x00000000
	.align		4
        /*0004*/ 	.word	0xffffffff
	.align		4
        /*0008*/ 	.word	0x00000000
	.align		4
        /*000c*/ 	.word	0xfffffffe
	.align		4
        /*0010*/ 	.word	0x00000000
	.align		4
        /*0014*/ 	.word	0xfffffffd
	.align		4
        /*0018*/ 	.word	0x00000000
	.align		4
        /*001c*/ 	.word	0xfffffffc


//--------------------- .nv.constant3             --------------------------
	.section	.nv.constant3,"a",@progbits
.nv.constant3:
	.type		sBox,@object
	.size		sBox,(.L_0 - sBox)
sBox:
	.zero		256
.L_0:


//--------------------- .text._Z10mixColumnsPh    --------------------------
	.section	.text._Z10mixColumnsPh,"ax",@progbits
	.align	128
        .global         _Z10mixColumnsPh
        .type           _Z10mixColumnsPh,@function
        .size           _Z10mixColumnsPh,(.L_x_6 - _Z10mixColumnsPh)
        .other          _Z10mixColumnsPh,@"STO_CUDA_ENTRY STV_DEFAULT"
_Z10mixColumnsPh:
.text._Z10mixColumnsPh:
[----:B------:R-:W-:Y:S01]  /*0000*/  LDC R1, c[0x0][0x37c] ;  /* 0x0000df00ff017b82 */ /* 0x000fe20000000800 */
[----:B------:R-:W0:Y:S01]  /*0010*/  S2R R15, SR_TID.X ;  /* 0x00000000000f7919 */ /* 0x000e220000002100 */
[----:B------:R-:W1:Y:S01]  /*0020*/  LDCU.64 UR6, c[0x0][0x358] ;  /* 0x00006b00ff0677ac */ /* 0x000e620008000a00 */
[----:B------:R-:W-:Y:S01]  /*0030*/  BSSY.RECONVERGENT B0, `(.L_x_0) ;  /* 0x000002b000007945 */ /* 0x000fe20003800200 */
[C---:B0-----:R-:W-:Y:S02]  /*0040*/  ISETP.GT.U32.AND P1, PT, R15.reuse, 0x3, PT ;  /* 0x000000030f00780c */ /* 0x041fe40003f24070 */
[----:B------:R-:W-:-:S11]  /*0050*/  ISETP.GT.U32.AND P0, PT, R15, 0xf, PT ;  /* 0x0000000f0f00780c */ /* 0x000fd60003f04070 */
[----:B-1----:R-:W-:Y:S05]  /*0060*/  @P1 BRA `(.L_x_1) ;  /* 0x00000000009c1947 */ /* 0x002fea0003800000 */
[----:B------:R-:W0:Y:S01]  /*0070*/  LDCU.64 UR4, c[0x0][0x380] ;  /* 0x00007000ff0477ac */ /* 0x000e220008000a00 */
[----:B------:R-:W-:-:S05]  /*0080*/  IMAD.SHL.U32 R0, R15, 0x4, RZ ;  /* 0x000000040f007824 */ /* 0x000fca00078e00ff */
[----:B0-----:R-:W-:-:S05]  /*0090*/  IADD3 R2, P1, PT, R0, UR4, RZ ;  /* 0x0000000400027c10 */ /* 0x001fca000ff3e0ff */
[----:B------:R-:W-:-:S05]  /*00a0*/  IMAD.X R3, RZ, RZ, UR5, P1 ;  /* 0x00000005ff037e24 */ /* 0x000fca00088e06ff */
[----:B------:R-:W2:Y:S04]  /*00b0*/  LDG.E.S8 R9, desc[UR6][R2.64+0x3] ;  /* 0x0000030602097981 */ /* 0x000ea8000c1e1300 */
[----:B------:R-:W3:Y:S04]  /*00c0*/  LDG.E.S8 R7, desc[UR6][R2.64+0x2] ;  /* 0x0000020602077981 */ /* 0x000ee8000c1e1300 */
[----:B------:R-:W4:Y:S04]  /*00d0*/  LDG.E.S8 R5, desc[UR6][R2.64+0x1] ;  /* 0x0000010602057981 */ /* 0x000f28000c1e1300 */
[----:B------:R-:W5:Y:S01]  /*00e0*/  LDG.E.S8 R4, desc[UR6][R2.64] ;  /* 0x0000000602047981 */ /* 0x000f62000c1e1300 */
[----:B------:R-:W0:Y:S01]  /*00f0*/  S2UR UR5, SR_CgaCtaId ;  /* 0x00000000000579c3 */ /* 0x000e220000008800 */
[----:B------:R-:W-:-:S02]  /*0100*/  UMOV UR4, 0x400 ;  /* 0x0000040000047882 */ /* 0x000fc40000000000 */
[----:B0-----:R-:W-:Y:S01]  /*0110*/  ULEA UR4, UR5, UR4, 0x18 ;  /* 0x0000000405047291 */ /* 0x001fe2000f8ec0ff */
[----:B--2---:R-:W-:Y:S02]  /*0120*/  ISETP.GE.AND P4, PT, R9, RZ, PT ;  /* 0x000000ff0900720c */ /* 0x004fe40003f86270 */
[----:B---3--:R-:W-:Y:S02]  /*0130*/  ISETP.GE.AND P3, PT, R7, RZ, PT ;  /* 0x000000ff0700720c */ /* 0x008fe40003f66270 */
[----:B----4-:R-:W-:Y:S02]  /*0140*/  ISETP.GE.AND P2, PT, R5, RZ, PT ;  /* 0x000000ff0500720c */ /* 0x010fe40003f46270 */
[----:B-----5:R-:W-:Y:S01]  /*0150*/  ISETP.GE.AND P1, PT, R4, RZ, PT ;  /* 0x000000ff0400720c */ /* 0x020fe20003f26270 */
[----:B------:R-:W-:Y:S02]  /*0160*/  IMAD.SHL.U32 R12, R9, 0x2, RZ ;  /* 0x00000002090c7824 */ /* 0x000fe400078e00ff */
[----:B------:R-:W-:-:S02]  /*0170*/  IMAD.SHL.U32 R8, R7, 0x2, RZ ;  /* 0x0000000207087824 */ /* 0x000fc400078e00ff */
[----:B------:R-:W-:Y:S02]  /*0180*/  IMAD.SHL.U32 R6, R5, 0x2, RZ ;  /* 0x0000000205067824 */ /* 0x000fe400078e00ff */
[----:B------:R-:W-:Y:S01]  /*0190*/  IMAD.SHL.U32 R3, R4, 0x2, RZ ;  /* 0x0000000204037824 */ /* 0x000fe200078e00ff */
[----:B------:R-:W-:Y:S02]  /*01a0*/  @!P4 LOP3.LUT R12, R12, 0x1b, RZ, 0x3c, !PT ;  /* 0x0000001b0c0cc812 */ /* 0x000fe400078e3cff */
[----:B------:R-:W-:Y:S02]  /*01b0*/  @!P3 LOP3.LUT R8, R8, 0x1b, RZ, 0x3c, !PT ;  /* 0x0000001b0808b812 */ /* 0x000fe400078e3cff */
[----:B------:R-:W-:Y:S02]  /*01c0*/  @!P2 LOP3.LUT R6, R6, 0x1b, RZ, 0x3c, !PT ;  /* 0x0000001b0606a812 */ /* 0x000fe400078e3cff */
[----:B------:R-:W-:Y:S02]  /*01d0*/  @!P1 LOP3.LUT R3, R3, 0x1b, RZ, 0x3c, !PT ;  /* 0x0000001b03039812 */ /* 0x000fe400078e3cff */
[----:B------:R-:W-:-:S02]  /*01e0*/  LOP3.LUT R13, R12, R9, RZ, 0x3c, !PT ;  /* 0x000000090c0d7212 */ /* 0x000fc400078e3cff */
[----:B------:R-:W-:Y:S02]  /*01f0*/  LOP3.LUT R10, R8, R7, RZ, 0x3c, !PT ;  /* 0x00000007080a7212 */ /* 0x000fe400078e3cff */
[----:B------:R-:W-:Y:S02]  /*0200*/  LOP3.LUT R2, R6, R5, RZ, 0x3c, !PT ;  /* 0x0000000506027212 */ /* 0x000fe400078e3cff */
[-C--:B------:R-:W-:Y:S02]  /*0210*/  LOP3.LUT R14, R3, R4.reuse, RZ, 0x3c, !PT ;  /* 0x00000004030e7212 */ /* 0x080fe400078e3cff */
[----:B------:R-:W-:Y:S02]  /*0220*/  LOP3.LUT R13, R5, R4, R13, 0x96, !PT ;  /* 0x00000004050d7212 */ /* 0x000fe400078e960d */
[-C--:B------:R-:W-:Y:S02]  /*0230*/  LOP3.LUT R11, R4, R9.reuse, R10, 0x96, !PT ;  /* 0x00000009040b7212 */ /* 0x080fe400078e960a */
[----:B------:R-:W-:-:S02]  /*0240*/  LOP3.LUT R2, R7, R9, R2, 0x96, !PT ;  /* 0x0000000907027212 */ /* 0x000fc400078e9602 */
[----:B------:R-:W-:Y:S02]  /*0250*/  LOP3.LUT R5, R5, R7, R14, 0x96, !PT ;  /* 0x0000000705057212 */ /* 0x000fe400078e960e */
[----:B------:R-:W-:Y:S02]  /*0260*/  LOP3.LUT R11, R11, R6, RZ, 0x3c, !PT ;  /* 0x000000060b0b7212 */ /* 0x000fe400078e3cff */
[----:B------:R-:W-:Y:S02]  /*0270*/  LOP3.LUT R13, R13, R8, RZ, 0x3c, !PT ;  /* 0x000000080d0d7212 */ /* 0x000fe400078e3cff */
[----:B------:R-:W-:Y:S02]  /*0280*/  LOP3.LUT R3, R2, R3, RZ, 0x3c, !PT ;  /* 0x0000000302037212 */ /* 0x000fe400078e3cff */
[----:B------:R-:W-:Y:S01]  /*0290*/  LOP3.LUT R5, R5, R12, RZ, 0x3c, !PT ;  /* 0x0000000c05057212 */ /* 0x000fe200078e3cff */
[----:B------:R0:W-:Y:S04]  /*02a0*/  STS.U8 [R0+UR4+0x1], R11 ;  /* 0x0000010b00007988 */ /* 0x0001e80008000004 */
[----:B------:R0:W-:Y:S04]  /*02b0*/  STS.U8 [R0+UR4+0x2], R13 ;  /* 0x0000020d00007988 */ /* 0x0001e80008000004 */
[----:B------:R0:W-:Y:S04]  /*02c0*/  STS.U8 [R0+UR4], R3 ;  /* 0x0000000300007988 */ /* 0x0001e80008000004 */
[----:B------:R0:W-:Y:S02]  /*02d0*/  STS.U8 [R0+UR4+0x3], R5 ;  /* 0x0000030500007988 */ /* 0x0001e40008000004 */
.L_x_1:
[----:B------:R-:W-:Y:S05]  /*02e0*/  BSYNC.RECONVERGENT B0 ;  /* 0x0000000000007941 */ /* 0x000fea0003800200 */
.L_x_0:
[----:B------:R-:W-:Y:S06]  /*02f0*/  BAR.SYNC.DEFER_BLOCKING 0x0 ;  /* 0x0000000000007b1d */ /* 0x000fec0000010000 */
[----:B------:R-:W-:Y:S05]  /*0300*/  @P0 EXIT ;  /* 0x000000000000094d */ /* 0x000fea0003800000 */
[----:B------:R-:W1:Y:S01]  /*0310*/  S2UR UR5, SR_CgaCtaId ;  /* 0x00000000000579c3 */ /* 0x000e620000008800 */
[----:B------:R-:W-:Y:S02]  /*0320*/  UMOV UR4, 0x400 ;  /* 0x0000040000047882 */ /* 0x000fe40000000000 */
[----:B-1----:R-:W-:-:S09]  /*0330*/  ULEA UR4, UR5, UR4, 0x18 ;  /* 0x0000000405047291 */ /* 0x002fd2000f8ec0ff */
[----:B0-----:R-:W0:Y:S02]  /*0340*/  LDS.U8 R5, [R15+UR4] ;  /* 0x000000040f057984 */ /* 0x001e240008000000 */
[----:B------:R-:W1:Y:S02]  /*0350*/  LDCU.64 UR4, c[0x0][0x380] ;  /* 0x00007000ff0477ac */ /* 0x000e640008000a00 */
[----:B-1----:R-:W-:-:S05]  /*0360*/  IADD3 R2, P0, PT, R15, UR4, RZ ;  /* 0x000000040f027c10 */ /* 0x002fca000ff1e0ff */
[----:B------:R-:W-:-:S05]  /*0370*/  IMAD.X R3, RZ, RZ, UR5, P0 ;  /* 0x00000005ff037e24 */ /* 0x000fca00080e06ff */
[----:B0-----:R-:W-:Y:S01]  /*0380*/  STG.E.U8 desc[UR6][R2.64], R5 ;  /* 0x0000000502007986 */ /* 0x001fe2000c101106 */
[----:B------:R-:W-:Y:S05]  /*0390*/  EXIT ;  /* 0x000000000000794d */ /* 0x000fea0003800000 */
.L_x_2:
[----:B------:R-:W-:-:S00]  /*03a0*/  BRA `(.L_x_2) ;  /* 0xfffffffc00fc7947 */ /* 0x000fc0000383ffff */
[----:B------:R-:W-:-:S00]  /*03b0*/  NOP ;  /* 0x0000000000007918 */ /* 0x000fc00000000000 */
        /* <DEDUP_REMOVED lines=12> */
.L_x_6:


//--------------------- .text._Z9shiftRowsPh      --------------------------
	.section	.text._Z9shiftRowsPh,"ax",@progbits
	.align	128
        .global         _Z9shiftRowsPh
        .type           _Z9shiftRowsPh,@function
        .size           _Z9shiftRowsPh,(.L_x_7 - _Z9shiftRowsPh)
        .other          _Z9shiftRowsPh,@"STO_CUDA_ENTRY STV_DEFAULT"
_Z9shiftRowsPh:
.text._Z9shiftRowsPh:
[----:B------:R-:W-:Y:S01]  /*0000*/  LDC R1, c[0x0][0x37c] ;  /* 0x0000df00ff017b82 */ /* 0x000fe20000000800 */
[----:B------:R-:W0:Y:S01]  /*0010*/  S2R R7, SR_TID.X ;  /* 0x0000000000077919 */ /* 0x000e220000002100 */
[----:B------:R-:W0:Y:S01]  /*0020*/  LDCU.64 UR4, c[0x0][0x380] ;  /* 0x00007000ff0477ac */ /* 0x000e220008000a00 */
[----:B------:R-:W1:Y:S01]  /*0030*/  LDCU.64 UR6, c[0x0][0x358] ;  /* 0x00006b00ff0677ac */ /* 0x000e620008000a00 */
[----:B0-----:R-:W-:-:S05]  /*0040*/  IADD3 R2, P0, PT, R7, UR4, RZ ;  /* 0x0000000407027c10 */ /* 0x001fca000ff1e0ff */
[----:B------:R-:W-:-:S05]  /*0050*/  IMAD.X R3, RZ, RZ, UR5, P0 ;  /* 0x00000005ff037e24 */ /* 0x000fca00080e06ff */
[----:B-1----:R-:W2:Y:S01]  /*0060*/  LDG.E.U8 R5, desc[UR6][R2.64] ;  /* 0x0000000602057981 */ /* 0x002ea2000c1e1100 */
[----:B------:R-:W0:Y:S01]  /*0070*/  S2UR UR5, SR_CgaCtaId ;  /* 0x00000000000579c3 */ /* 0x000e220000008800 */
[C---:B------:R-:W-:Y:S01]  /*0080*/  IMAD.SHL.U32 R0, R7.reuse, 0x4, RZ ;  /* 0x0000000407007824 */ /* 0x040fe200078e00ff */
[----:B------:R-:W-:Y:S01]  /*0090*/  UMOV UR4, 0x400 ;  /* 0x0000040000047882 */ /* 0x000fe20000000000 */
[----:B------:R-:W-:-:S03]  /*00a0*/  ISETP.GT.U32.AND P0, PT, R7, 0xf, PT ;  /* 0x0000000f0700780c */ /* 0x000fc60003f04070 */
[----:B------:R-:W-:-:S04]  /*00b0*/  LOP3.LUT R0, R0, 0xc, RZ, 0xc0, !PT ;  /* 0x0000000c00007812 */ /* 0x000fc800078ec0ff */
[----:B------:R-:W-:Y:S01]  /*00c0*/  LEA.HI R0, R7, R0, RZ, 0x1e ;  /* 0x0000000007007211 */ /* 0x000fe200078ff0ff */
[----:B0-----:R-:W-:-:S09]  /*00d0*/  ULEA UR4, UR5, UR4, 0x18 ;  /* 0x0000000405047291 */ /* 0x001fd2000f8ec0ff */
[----:B--2---:R0:W-:Y:S01]  /*00e0*/  STS.U8 [R0+UR4], R5 ;  /* 0x0000000500007988 */ /* 0x0041e20008000004 */
[----:B------:R-:W-:Y:S06]  /*00f0*/  BAR.SYNC.DEFER_BLOCKING 0x0 ;  /* 0x0000000000007b1d */ /* 0x000fec0000010000 */
[----:B------:R-:W-:Y:S05]  /*0100*/  @P0 EXIT ;  /* 0x000000000000094d */ /* 0x000fea0003800000 */
[----:B0-----:R-:W0:Y:S04]  /*0110*/  LDS.U8 R5, [R7+UR4] ;  /* 0x0000000407057984 */ /* 0x001e280008000000 */
[----:B0-----:R-:W-:Y:S01]  /*0120*/  STG.E.U8 desc[UR6][R2.64], R5 ;  /* 0x0000000502007986 */ /* 0x001fe2000c101106 */
[----:B------:R-:W-:Y:S05]  /*0130*/  EXIT ;  /* 0x000000000000794d */ /* 0x000fea0003800000 */
.L_x_3:
        /* <DEDUP_REMOVED lines=12> */
.L_x_7:


//--------------------- .text._Z8subBytesPh       --------------------------
	.section	.text._Z8subBytesPh,"ax",@progbits
	.align	128
        .global         _Z8subBytesPh
        .type           _Z8subBytesPh,@function
        .size           _Z8subBytesPh,(.L_x_8 - _Z8subBytesPh)
        .other          _Z8subBytesPh,@"STO_CUDA_ENTRY STV_DEFAULT"
_Z8subBytesPh:
.text._Z8subBytesPh:
[----:B------:R-:W-:Y:S01]  /*0000*/  LDC R1, c[0x0][0x37c] ;  /* 0x0000df00ff017b82 */ /* 0x000fe20000000800 */
[----:B------:R-:W0:Y:S01]  /*0010*/  S2R R0, SR_TID.X ;  /* 0x0000000000007919 */ /* 0x000e220000002100 */
[----:B------:R-:W0:Y:S01]  /*0020*/  LDCU UR6, c[0x0][0x360] ;  /* 0x00006c00ff0677ac */ /* 0x000e220008000800 */
[----:B------:R-:W0:Y:S01]  /*0030*/  S2R R3, SR_CTAID.X ;  /* 0x0000000000037919 */ /* 0x000e220000002500 */
[----:B------:R-:W1:Y:S01]  /*0040*/  LDCU.64 UR8, c[0x0][0x380] ;  /* 0x00007000ff0877ac */ /* 0x000e620008000a00 */
[----:B------:R-:W2:Y:S01]  /*0050*/  LDCU.64 UR4, c[0x0][0x358] ;  /* 0x00006b00ff0477ac */ /* 0x000ea20008000a00 */
[----:B0-----:R-:W-:-:S05]  /*0060*/  IMAD R0, R3, UR6, R0 ;  /* 0x0000000603007c24 */ /* 0x001fca000f8e0200 */
[----:B-1----:R-:W-:-:S04]  /*0070*/  IADD3 R2, P0, PT, R0, UR8, RZ ;  /* 0x0000000800027c10 */ /* 0x002fc8000ff1e0ff */
[----:B------:R-:W-:-:S05]  /*0080*/  LEA.HI.X.SX32 R3, R0, UR9, 0x1, P0 ;  /* 0x0000000900037c11 */ /* 0x000fca00080f0eff */
[----:B--2---:R-:W2:Y:S02]  /*0090*/  LDG.E.U8 R0, desc[UR4][R2.64] ;  /* 0x0000000402007981 */ /* 0x004ea4000c1e1100 */
[----:B--2---:R-:W0:Y:S02]  /*00a0*/  LDC.U8 R5, c[0x3][R0] ;  /* 0x00c0000000057b82 */ /* 0x004e240000000000 */
[----:B0-----:R-:W-:Y:S01]  /*00b0*/  STG.E.U8 desc[UR4][R2.64], R5 ;  /* 0x0000000502007986 */ /* 0x001fe2000c101104 */
[----:B------:R-:W-:Y:S05]  /*00c0*/  EXIT ;  /* 0x000000000000794d */ /* 0x000fea0003800000 */
.L_x_4:
        /* <DEDUP_REMOVED lines=11> */
.L_x_8:


//--------------------- .text._Z11addRoundKeyPhS_ --------------------------
	.section	.text._Z11addRoundKeyPhS_,"ax",@progbits
	.align	128
        .global         _Z11addRoundKeyPhS_
        .type           _Z11addRoundKeyPhS_,@function
        .size           _Z11addRoundKeyPhS_,(.L_x_9 - _Z11addRoundKeyPhS_)
        .other          _Z11addRoundKeyPhS_,@"STO_CUDA_ENTRY STV_DEFAULT"
_Z11addRoundKeyPhS_:
.text._Z11addRoundKeyPhS_:
[----:B------:R-:W-:Y:S01]  /*0000*/  LDC R1, c[0x0][0x37c] ;  /* 0x0000df00ff017b82 */ /* 0x000fe20000000800 */
[----:B------:R-:W0:Y:S01]  /*0010*/  S2R R2, SR_TID.X ;  /* 0x0000000000027919 */ /* 0x000e220000002100 */
[----:B------:R-:W0:Y:S01]  /*0020*/  LDCU UR6, c[0x0][0x360] ;  /* 0x00006c00ff0677ac */ /* 0x000e220008000800 */
[----:B------:R-:W0:Y:S01]  /*0030*/  S2R R3, SR_CTAID.X ;  /* 0x0000000000037919 */ /* 0x000e220000002500 */
[----:B------:R-:W1:Y:S01]  /*0040*/  LDCU.128 UR8, c[0x0][0x380] ;  /* 0x00007000ff0877ac */ /* 0x000e620008000c00 */
[----:B------:R-:W2:Y:S01]  /*0050*/  LDCU.64 UR4, c[0x0][0x358] ;  /* 0x00006b00ff0477ac */ /* 0x000ea20008000a00 */
[----:B0-----:R-:W-:-:S05]  /*0060*/  IMAD R2, R3, UR6, R2 ;  /* 0x0000000603027c24 */ /* 0x001fca000f8e0202 */
[C---:B-1----:R-:W-:Y:S02]  /*0070*/  IADD3 R4, P0, PT, R2.reuse, UR10, RZ ;  /* 0x0000000a02047c10 */ /* 0x042fe4000ff1e0ff */
[----:B------:R-:W-:Y:S02]  /*0080*/  SHF.R.S32.HI R0, RZ, 0x1f, R2 ;  /* 0x0000001fff007819 */ /* 0x000fe40000011402 */
[----:B------:R-:W-:Y:S02]  /*0090*/  IADD3 R2, P1, PT, R2, UR8, RZ ;  /* 0x0000000802027c10 */ /* 0x000fe4000ff3e0ff */
[C---:B------:R-:W-:Y:S02]  /*00a0*/  IADD3.X R5, PT, PT, R0.reuse, UR11, RZ, P0, !PT ;  /* 0x0000000b00057c10 */ /* 0x040fe400087fe4ff */
[----:B------:R-:W-:-:S03]  /*00b0*/  IADD3.X R3, PT, PT, R0, UR9, RZ, P1, !PT ;  /* 0x0000000900037c10 */ /* 0x000fc60008ffe4ff */
[----:B--2---:R-:W2:Y:S04]  /*00c0*/  LDG.E.U8 R4, desc[UR4][R4.64] ;  /* 0x0000000404047981 */ /* 0x004ea8000c1e1100 */
[----:B------:R-:W2:Y:S02]  /*00d0*/  LDG.E.U8 R7, desc[UR4][R2.64] ;  /* 0x0000000402077981 */ /* 0x000ea4000c1e1100 */
[----:B--2---:R-:W-:-:S05]  /*00e0*/  LOP3.LUT R7, R7, R4, RZ, 0x3c, !PT ;  /* 0x0000000407077212 */ /* 0x004fca00078e3cff */
[----:B------:R-:W-:Y:S01]  /*00f0*/  STG.E.U8 desc[UR4][R2.64], R7 ;  /* 0x0000000702007986 */ /* 0x000fe2000c101104 */
[----:B------:R-:W-:Y:S05]  /*0100*/  EXIT ;  /* 0x000000000000794d */ /* 0x000fea0003800000 */
.L_x_5:
        /* <DEDUP_REMOVED lines=15> */
.L_x_9:


//--------------------- .nv.shared._Z10mixColumnsPh --------------------------
	.section	.nv.shared._Z10mixColumnsPh,"aw",@nobits
	.sectionflags	@""
.nv.shared._Z10mixColumnsPh:
	.zero		1040


//--------------------- .nv.shared.reserved.0     --------------------------
	.section	.nv.shared.reserved.0,"aw",@nobits
	.weak		__nv_reservedSMEM_offset_0_alias
	.size		__nv_reservedSMEM_offset_0_alias, 0, 64
	.other		__nv_reservedSMEM_offset_0_alias,@"STO_CUDA_RESERVED_SHARED STV_DEFAULT"
__nv_reservedSMEM_offset_0_alias:
	.zero		0
	.zero		64


//--------------------- .nv.shared._Z9shiftRowsPh --------------------------
	.section	.nv.shared._Z9shiftRowsPh,"aw",@nobits
	.sectionflags	@""
.nv.shared._Z9shiftRowsPh:
	.zero		1040


//--------------------- .nv.constant0._Z10mixColumnsPh --------------------------
	.section	.nv.constant0._Z10mixColumnsPh,"a",@progbits
	.sectionflags	@""
	.align	4
.nv.constant0._Z10mixColumnsPh:
	.zero		904


//--------------------- .nv.constant0._Z9shiftRowsPh --------------------------
	.section	.nv.constant0._Z9shiftRowsPh,"a",@progbits
	.sectionflags	@""
	.align	4
.nv.constant0._Z9shiftRowsPh:
	.zero		904


//--------------------- .nv.constant0._Z8subBytesPh --------------------------
	.section	.nv.constant0._Z8subBytesPh,"a",@progbits
	.sectionflags	@""
	.align	4
.nv.constant0._Z8subBytesPh:
	.zero		904


//--------------------- .nv.constant0._Z11addRoundKeyPhS_ --------------------------
	.section	.nv.constant0._Z11addRoundKeyPhS_,"a",@progbits
	.sectionflags	@""
	.align	4
.nv.constant0._Z11addRoundKeyPhS_:
	.zero		912


//--------------------- SYMBOLS --------------------------

	.type		.nv.reservedSmem.offset0,@object
	.size		.nv.reservedSmem.offset0,0x4
	.type		.nv.reservedSmem.cap,@object
	.size		.nv.reservedSmem.cap,0x4
